	.headerflags	@"EF_CUDA_TEXMODE_UNIFIED EF_CUDA_64BIT_ADDRESS EF_CUDA_ACCELERATORS EF_CUDA_SM90 EF_CUDA_VIRTUAL_SM(EF_CUDA_SM90)"
	.elftype	@"ET_EXEC"


//--------------------- .nv.info                  --------------------------
	.section	.nv.info,"",@"SHT_CUDA_INFO"
	.align	4


	//----- nvinfo : EIATTR_REGCOUNT
	.align		4
        /*0000*/ 	.byte	0x04, 0x2f
        /*0002*/ 	.short	(.L_3 - .L_2)
	.align		4
.L_2:
        /*0004*/ 	.word	index@(triton_poi_fused__native_batch_norm_legit_no_training_add_relu_17)
        /*0008*/ 	.word	0x0000001a


	//----- nvinfo : EIATTR_MIN_STACK_SIZE
	.align		4
.L_3:
        /*000c*/ 	.byte	0x04, 0x12
        /*000e*/ 	.short	(.L_5 - .L_4)
	.align		4
.L_4:
        /*0010*/ 	.word	index@(triton_poi_fused__native_batch_norm_legit_no_training_add_relu_17)
        /*0014*/ 	.word	0x00000000


	//----- nvinfo : EIATTR_FRAME_SIZE
	.align		4
.L_5:
        /*0018*/ 	.byte	0x04, 0x11
        /*001a*/ 	.short	(.L_7 - .L_6)
	.align		4
.L_6:
        /*001c*/ 	.word	index@(triton_poi_fused__native_batch_norm_legit_no_training_add_relu_17)
        /*0020*/ 	.word	0x00000000


	//----- nvinfo : EIATTR_MIN_STACK_SIZE
	.align		4
.L_7:
        /*0024*/ 	.byte	0x04, 0x12
        /*0026*/ 	.short	(.L_9 - .L_8)
	.align		4
.L_8:
        /*0028*/ 	.word	index@(triton_poi_fused__native_batch_norm_legit_no_training_add_relu_17)
        /*002c*/ 	.word	0x00000000
.L_9:


//--------------------- .nv.info.triton_poi_fused__native_batch_norm_legit_no_training_add_relu_17 --------------------------
	.section	.nv.info.triton_poi_fused__native_batch_norm_legit_no_training_add_relu_17,"",@"SHT_CUDA_INFO"
	.sectionflags	@""
	.align	4


	//----- nvinfo : EIATTR_CUDA_API_VERSION
	.align		4
        /*0000*/ 	.byte	0x04, 0x37
        /*0002*/ 	.short	(.L_11 - .L_10)
.L_10:
        /*0004*/ 	.word	0x0000007c


	//----- nvinfo : EIATTR_KPARAM_INFO
	.align		4
.L_11:
        /*0008*/ 	.byte	0x04, 0x17
        /*000a*/ 	.short	(.L_13 - .L_12)
.L_12:
        /*000c*/ 	.word	0x00000000
        /*0010*/ 	.short	0x0008
        /*0012*/ 	.short	0x003c
        /*0014*/ 	.byte	0x00, 0xf0, 0x11, 0x00


	//----- nvinfo : EIATTR_KPARAM_INFO
	.align		4
.L_13:
        /*0018*/ 	.byte	0x04, 0x17
        /*001a*/ 	.short	(.L_15 - .L_14)
.L_14:
        /*001c*/ 	.word	0x00000000
        /*0020*/ 	.short	0x0007
        /*0022*/ 	.short	0x0038
        /*0024*/ 	.byte	0x00, 0xf0, 0x11, 0x00


	//----- nvinfo : EIATTR_KPARAM_INFO
	.align		4
.L_15:
        /*0028*/ 	.byte	0x04, 0x17
        /*002a*/ 	.short	(.L_17 - .L_16)
.L_16:
        /*002c*/ 	.word	0x00000000
        /*0030*/ 	.short	0x0006
        /*0032*/ 	.short	0x0030
        /*0034*/ 	.byte	0x00, 0xf4, 0x21, 0x00


	//----- nvinfo : EIATTR_KPARAM_INFO
	.align		4
.L_17:
        /*0038*/ 	.byte	0x04, 0x17
        /*003a*/ 	.short	(.L_19 - .L_18)
.L_18:
        /*003c*/ 	.word	0x00000000
        /*0040*/ 	.short	0x0005
        /*0042*/ 	.short	0x0028
        /*0044*/ 	.byte	0x00, 0xf4, 0x21, 0x00


	//----- nvinfo : EIATTR_KPARAM_INFO
	.align		4
.L_19:
        /*0048*/ 	.byte	0x04, 0x17
        /*004a*/ 	.short	(.L_21 - .L_20)
.L_20:
        /*004c*/ 	.word	0x00000000
        /*0050*/ 	.short	0x0004
        /*0052*/ 	.short	0x0020
        /*0054*/ 	.byte	0x00, 0xf4, 0x21, 0x00


	//----- nvinfo : EIATTR_KPARAM_INFO
	.align		4
.L_21:
        /*0058*/ 	.byte	0x04, 0x17
        /*005a*/ 	.short	(.L_23 - .L_22)
.L_22:
        /*005c*/ 	.word	0x00000000
        /*0060*/ 	.short	0x0003
        /*0062*/ 	.short	0x0018
        /*0064*/ 	.byte	0x00, 0xf4, 0x21, 0x00


	//----- nvinfo : EIATTR_KPARAM_INFO
	.align		4
.L_23:
        /*0068*/ 	.byte	0x04, 0x17
        /*006a*/ 	.short	(.L_25 - .L_24)
.L_24:
        /*006c*/ 	.word	0x00000000
        /*0070*/ 	.short	0x0002
        /*0072*/ 	.short	0x0010
        /*0074*/ 	.byte	0x00, 0xf4, 0x21, 0x00


	//----- nvinfo : EIATTR_KPARAM_INFO
	.align		4
.L_25:
        /*0078*/ 	.byte	0x04, 0x17
        /*007a*/ 	.short	(.L_27 - .L_26)
.L_26:
        /*007c*/ 	.word	0x00000000
        /*0080*/ 	.short	0x0001
        /*0082*/ 	.short	0x0008
        /*0084*/ 	.byte	0x00, 0xf4, 0x21, 0x00


	//----- nvinfo : EIATTR_KPARAM_INFO
	.align		4
.L_27:
        /*0088*/ 	.byte	0x04, 0x17
        /*008a*/ 	.short	(.L_29 - .L_28)
.L_28:
        /*008c*/ 	.word	0x00000000
        /*0090*/ 	.short	0x0000
        /*0092*/ 	.short	0x0000
        /*0094*/ 	.byte	0x00, 0xf4, 0x21, 0x00


	//----- nvinfo : EIATTR_SPARSE_MMA_MASK
	.align		4
.L_29:
        /*0098*/ 	.byte	0x03, 0x50
        /*009a*/ 	.short	0x0000


	//----- nvinfo : EIATTR_MAXREG_COUNT
	.align		4
        /*009c*/ 	.byte	0x03, 0x1b
        /*009e*/ 	.short	0x00ff


	//----- nvinfo : EIATTR_EXIT_INSTR_OFFSETS
	.align		4
        /*00a0*/ 	.byte	0x04, 0x1c
        /*00a2*/ 	.short	(.L_31 - .L_30)


	//   ....[0]....
.L_30:
        /*00a4*/ 	.word	0x00000610


	//   ....[1]....
        /*00a8*/ 	.word	0x000006e0


	//----- nvinfo : EIATTR_REQNTID
	.align		4
.L_31:
        /*00ac*/ 	.byte	0x04, 0x10
        /*00ae*/ 	.short	(.L_33 - .L_32)
.L_32:
        /*00b0*/ 	.word	0x00000080
        /*00b4*/ 	.word	0x00000001
        /*00b8*/ 	.word	0x00000001


	//----- nvinfo : EIATTR_CBANK_PARAM_SIZE
	.align		4
.L_33:
        /*00bc*/ 	.byte	0x03, 0x19
        /*00be*/ 	.short	0x0040


	//----- nvinfo : EIATTR_PARAM_CBANK
	.align		4
        /*00c0*/ 	.byte	0x04, 0x0a
        /*00c2*/ 	.short	(.L_35 - .L_34)
	.align		4
.L_34:
        /*00c4*/ 	.word	index@(.nv.constant0.triton_poi_fused__native_batch_norm_legit_no_training_add_relu_17)
        /*00c8*/ 	.short	0x0210
        /*00ca*/ 	.short	0x0040


	//----- nvinfo : EIATTR_SW_WAR
	.align		4
.L_35:
        /*00cc*/ 	.byte	0x04, 0x36
        /*00ce*/ 	.short	(.L_37 - .L_36)
.L_36:
        /*00d0*/ 	.word	0x00000008
.L_37:


//--------------------- .nv.callgraph             --------------------------
	.section	.nv.callgraph,"",@"SHT_CUDA_CALLGRAPH"
	.align	4
	.sectionentsize	8
	.align		4
        /*0000*/ 	.word	0x00000000
	.align		4
        /*0004*/ 	.word	0xffffffff
	.align		4
        /*0008*/ 	.word	0x00000000
	.align		4
        /*000c*/ 	.word	0xfffffffe
	.align		4
        /*0010*/ 	.word	0x00000000
	.align		4
        /*0014*/ 	.word	0xfffffffd
	.align		4
        /*0018*/ 	.word	0x00000000
	.align		4
        /*001c*/ 	.word	0xfffffffc


//--------------------- .nv.constant4             --------------------------
	.section	.nv.constant4,"a",@progbits
	.align	8
	.align		8
.nv.constant4:
        /*0000*/ 	.dword	_$_str
	.align		8
        /*0008*/ 	.dword	_$_str_$_2


//--------------------- .text.triton_poi_fused__native_batch_norm_legit_no_training_add_relu_17 --------------------------
	.section	.text.triton_poi_fused__native_batch_norm_legit_no_training_add_relu_17,"ax",@progbits
	.sectionflags	@"SHF_BARRIERS=1"
	.align	128
        .global         triton_poi_fused__native_batch_norm_legit_no_training_add_relu_17
        .type           triton_poi_fused__native_batch_norm_legit_no_training_add_relu_17,@function
        .size           triton_poi_fused__native_batch_norm_legit_no_training_add_relu_17,(.L_x_1 - triton_poi_fused__native_batch_norm_legit_no_training_add_relu_17)
        .other          triton_poi_fused__native_batch_norm_legit_no_training_add_relu_17,@"STO_CUDA_ENTRY STV_DEFAULT"
triton_poi_fused__native_batch_norm_legit_no_training_add_relu_17:
.text.triton_poi_fused__native_batch_norm_legit_no_training_add_relu_17:
[----:B------:R-:W0:Y:S01]  /*0000*/  LDC R1, c[0x0][0x28] ;  /* 0x00000a00ff017b82 */ /* 0x000e220000000800 */
[----:B------:R-:W1:Y:S07]  /*0010*/  S2R R8, SR_CTAID.X ;  /* 0x0000000000087919 */ /* 0x000e6e0000002500 */
[----:B------:R-:W2:Y:S01]  /*0020*/  LDC.64 R4, c[0x0][0x210] ;  /* 0x00008400ff047b82 */ /* 0x000ea20000000a00 */
[----:B------:R-:W-:Y:S01]  /*0030*/  CS2R R16, SRZ ;  /* 0x0000000000107805 */ /* 0x000fe2000001ff00 */
[----:B------:R-:W-:Y:S01]  /*0040*/  ULDC.64 UR6, c[0x0][0x208] ;  /* 0x0000820000067ab9 */ /* 0x000fe20000000a00 */
[----:B------:R-:W3:Y:S01]  /*0050*/  S2R R7, SR_TID.X ;  /* 0x0000000000077919 */ /* 0x000ee20000002100 */
[----:B------:R-:W4:Y:S04]  /*0060*/  S2R R0, SR_CTAID.Y ;  /* 0x0000000000007919 */ /* 0x000f280000002600 */
[----:B------:R-:W5:Y:S01]  /*0070*/  S2UR UR5, SR_CgaCtaId ;  /* 0x00000000000579c3 */ /* 0x000f620000008800 */
[----:B------:R-:W-:-:S07]  /*0080*/  UMOV UR4, 0x400 ;  /* 0x0000040000047882 */ /* 0x000fce0000000000 */
[----:B------:R-:W2:Y:S01]  /*0090*/  LDC.64 R20, c[0x0][0x218] ;  /* 0x00008600ff147b82 */ /* 0x000ea20000000a00 */
[----:B-1----:R-:W-:Y:S02]  /*00a0*/  IMAD.SHL.U32 R8, R8, 0x80, RZ ;  /* 0x0000008008087824 */ /* 0x002fe400078e00ff */
[----:B---3--:R-:W-:Y:S01]  /*00b0*/  IMAD.SHL.U32 R13, R7, 0x2, RZ ;  /* 0x00000002070d7824 */ /* 0x008fe200078e00ff */
[----:B------:R-:W-:Y:S01]  /*00c0*/  SHF.R.U32.HI R9, RZ, 0x6, R7 ;  /* 0x00000006ff097819 */ /* 0x000fe20000011607 */
[----:B----4-:R-:W-:-:S03]  /*00d0*/  IMAD.SHL.U32 R6, R0, 0x2, RZ ;  /* 0x0000000200067824 */ /* 0x010fc600078e00ff */
[----:B------:R-:W-:Y:S02]  /*00e0*/  LOP3.LUT R3, R8, 0x7e, R13, 0xf8, !PT ;  /* 0x0000007e08037812 */ /* 0x000fe400078ef80d */
[----:B------:R-:W-:Y:S02]  /*00f0*/  SGXT.U32 R9, R9, 0x1 ;  /* 0x000000010909781a */ /* 0x000fe40000000000 */
[----:B------:R-:W-:Y:S02]  /*0100*/  ISETP.GE.AND P1, PT, R3, 0x80, PT ;  /* 0x000000800300780c */ /* 0x000fe40003f26270 */
[----:B------:R-:W-:-:S04]  /*0110*/  LOP3.LUT R10, R6, R9, RZ, 0xfc, !PT ;  /* 0x00000009060a7212 */ /* 0x000fc800078efcff */
[C---:B------:R-:W-:Y:S01]  /*0120*/  ISETP.LT.AND P1, PT, R10.reuse, 0x100, !P1 ;  /* 0x000001000a00780c */ /* 0x040fe20004f21270 */
[----:B------:R-:W-:Y:S01]  /*0130*/  IMAD R10, R10, 0x80, R3 ;  /* 0x000000800a0a7824 */ /* 0x000fe200078e0203 */
[----:B------:R-:W-:Y:S01]  /*0140*/  SHF.R.U32.HI R12, RZ, 0x7, R13 ;  /* 0x00000007ff0c7819 */ /* 0x000fe2000001160d */
[----:B-----5:R-:W-:Y:S01]  /*0150*/  UPRMT UR4, UR5, 0x654, UR4 ;  /* 0x0000065405047896 */ /* 0x020fe20008000004 */
[----:B------:R-:W-:Y:S01]  /*0160*/  LOP3.LUT R11, R8, 0x7f, R7, 0xf8, !PT ;  /* 0x0000007f080b7812 */ /* 0x000fe200078ef807 */
[----:B--2---:R-:W-:Y:S01]  /*0170*/  IMAD.WIDE R4, R10, 0x4, R4 ;  /* 0x000000040a047825 */ /* 0x004fe200078e0204 */
[----:B------:R-:W1:Y:S07]  /*0180*/  LDC.64 R2, c[0x0][0x220] ;  /* 0x00008800ff027b82 */ /* 0x000e6e0000000a00 */
[----:B------:R2:W3:Y:S01]  /*0190*/  @P1 LDG.E.EL.64 R16, desc[UR6][R4.64] ;  /* 0x0000000604101981 */ /* 0x0004e2000c2e1b00 */
[----:B------:R-:W-:-:S02]  /*01a0*/  SGXT.U32 R12, R12, 0x1 ;  /* 0x000000010c0c781a */ /* 0x000fc40000000000 */
[----:B------:R-:W-:Y:S02]  /*01b0*/  LOP3.LUT R8, R13, 0xfe, RZ, 0xc0, !PT ;  /* 0x000000fe0d087812 */ /* 0x000fe400078ec0ff */
[----:B------:R-:W-:Y:S02]  /*01c0*/  LOP3.LUT R13, R12, 0xfe, R13, 0xf8, !PT ;  /* 0x000000fe0c0d7812 */ /* 0x000fe400078ef80d */
[----:B------:R-:W-:Y:S02]  /*01d0*/  ISETP.GE.AND P0, PT, R11, 0x80, PT ;  /* 0x000000800b00780c */ /* 0x000fe40003f06270 */
[----:B------:R-:W-:Y:S02]  /*01e0*/  LEA R13, R13, UR4, 0x2 ;  /* 0x000000040d0d7c11 */ /* 0x000fe4000f8e10ff */
[----:B--2---:R-:W-:Y:S01]  /*01f0*/  LEA R5, R12, UR4, 0x2 ;  /* 0x000000040c057c11 */ /* 0x004fe2000f8e10ff */
[----:B------:R-:W-:-:S04]  /*0200*/  IMAD.MOV.U32 R12, RZ, RZ, RZ ;  /* 0x000000ffff0c7224 */ /* 0x000fc800078e00ff */
[----:B------:R-:W-:Y:S02]  /*0210*/  IMAD R14, R8, 0x4, R5 ;  /* 0x00000004080e7824 */ /* 0x000fe400078e0205 */
[----:B-1----:R-:W-:Y:S01]  /*0220*/  IMAD.WIDE R22, R11, 0x4, R2 ;  /* 0x000000040b167825 */ /* 0x002fe200078e0202 */
[----:B------:R-:W1:Y:S08]  /*0230*/  LDC.64 R4, c[0x0][0x228] ;  /* 0x00008a00ff047b82 */ /* 0x000e700000000a00 */
[----:B------:R-:W2:Y:S01]  /*0240*/  LDC.64 R2, c[0x0][0x230] ;  /* 0x00008c00ff027b82 */ /* 0x000ea20000000a00 */
[----:B------:R-:W-:-:S02]  /*0250*/  IMAD.MOV.U32 R15, RZ, RZ, RZ ;  /* 0x000000ffff0f7224 */ /* 0x000fc400078e00ff */
[----:B0-----:R-:W-:Y:S01]  /*0260*/  IMAD.WIDE R20, R11, 0x4, R20 ;  /* 0x000000040b147825 */ /* 0x001fe200078e0214 */
[----:B------:R-:W-:-:S03]  /*0270*/  CS2R R18, SRZ ;  /* 0x0000000000127805 */ /* 0x000fc6000001ff00 */
[----:B-1----:R-:W-:-:S04]  /*0280*/  IMAD.WIDE R4, R11, 0x4, R4 ;  /* 0x000000040b047825 */ /* 0x002fc800078e0204 */
[----:B--2---:R-:W-:Y:S01]  /*0290*/  IMAD.WIDE R2, R11, 0x4, R2 ;  /* 0x000000040b027825 */ /* 0x004fe200078e0202 */
[----:B---3--:R-:W-:Y:S04]  /*02a0*/  STS [R13], R16 ;  /* 0x000000100d007388 */ /* 0x008fe80000000800 */
[----:B------:R0:W-:Y:S01]  /*02b0*/  STS [R14+0x4], R17 ;  /* 0x000004110e007388 */ /* 0x0001e20000000800 */
[----:B------:R-:W-:Y:S06]  /*02c0*/  BAR.SYNC.DEFER_BLOCKING 0x0 ;  /* 0x0000000000007b1d */ /* 0x000fec0000010000 */
[----:B------:R1:W2:Y:S04]  /*02d0*/  @!P0 LDG.E.EL R12, desc[UR6][R22.64] ;  /* 0x00000006160c8981 */ /* 0x0002a8000c2e1900 */
[----:B------:R-:W3:Y:S04]  /*02e0*/  @!P0 LDG.E.EL R15, desc[UR6][R20.64] ;  /* 0x00000006140f8981 */ /* 0x000ee8000c2e1900 */
[----:B------:R-:W4:Y:S01]  /*02f0*/  @!P0 LDG.E.EL R19, desc[UR6][R4.64] ;  /* 0x0000000604138981 */ /* 0x000f22000c2e1900 */
[----:B-1----:R-:W1:Y:S03]  /*0300*/  LDC.64 R22, c[0x0][0x238] ;  /* 0x00008e00ff167b82 */ /* 0x002e660000000a00 */
[----:B------:R5:W4:Y:S01]  /*0310*/  @!P0 LDG.E.EL R18, desc[UR6][R2.64] ;  /* 0x0000000602128981 */ /* 0x000b22000c2e1900 */
[----:B0-----:R-:W-:Y:S01]  /*0320*/  CS2R R16, SRZ ;  /* 0x0000000000107805 */ /* 0x001fe2000001ff00 */
[----:B-1----:R-:W-:-:S05]  /*0330*/  IMAD.WIDE R22, R10, 0x4, R22 ;  /* 0x000000040a167825 */ /* 0x002fca00078e0216 */
[----:B------:R-:W4:Y:S01]  /*0340*/  @P1 LDG.E.EL.64 R16, desc[UR6][R22.64] ;  /* 0x0000000616101981 */ /* 0x000f22000c2e1b00 */
[C---:B------:R-:W-:Y:S01]  /*0350*/  LOP3.LUT R10, R7.reuse, 0x7f, RZ, 0xc0, !PT ;  /* 0x0000007f070a7812 */ /* 0x040fe200078ec0ff */
[----:B-----5:R-:W-:Y:S01]  /*0360*/  IMAD.MOV.U32 R3, RZ, RZ, 0x3e800000 ;  /* 0x3e800000ff037424 */ /* 0x020fe200078e00ff */
[----:B------:R-:W-:Y:S01]  /*0370*/  ISETP.LT.AND P0, PT, R6, 0x100, !P0 ;  /* 0x000001000600780c */ /* 0x000fe20004701270 */
[----:B------:R-:W-:Y:S01]  /*0380*/  IMAD.SHL.U32 R7, R7, 0x4, RZ ;  /* 0x0000000407077824 */ /* 0x000fe200078e00ff */
[----:B------:R-:W-:Y:S02]  /*0390*/  LEA R10, R10, UR4, 0x2 ;  /* 0x000000040a0a7c11 */ /* 0x000fe4000f8e10ff */
[----:B------:R-:W-:-:S03]  /*03a0*/  LEA R8, R8, UR4, 0x3 ;  /* 0x0000000408087c11 */ /* 0x000fc6000f8e18ff */
[----:B------:R-:W3:Y:S04]  /*03b0*/  LDS R4, [R10] ;  /* 0x000000000a047984 */ /* 0x000ee80000000800 */
[----:B------:R-:W0:Y:S01]  /*03c0*/  LDS R2, [R10+0x204] ;  /* 0x000204000a027984 */ /* 0x000e220000000800 */
[----:B------:R-:W-:Y:S01]  /*03d0*/  BAR.SYNC.DEFER_BLOCKING 0x0 ;  /* 0x0000000000007b1d */ /* 0x000fe20000010000 */
[----:B--2---:R-:W-:-:S05]  /*03e0*/  FADD R12, R12, 9.9999997473787516356e-06 ;  /* 0x3727c5ac0c0c7421 */ /* 0x004fca0000000000 */
[----:B------:R-:W1:Y:S01]  /*03f0*/  MUFU.SQRT R20, R12 ;  /* 0x0000000c00147308 */ /* 0x000e620000002000 */
[--C-:B---3--:R-:W-:Y:S01]  /*0400*/  FADD R4, R4, -R15.reuse ;  /* 0x8000000f04047221 */ /* 0x108fe20000000000 */
[----:B0-----:R-:W-:Y:S01]  /*0410*/  FADD R2, R2, -R15 ;  /* 0x8000000f02027221 */ /* 0x001fe20000000000 */
[C---:B-1----:R-:W-:Y:S02]  /*0420*/  FSETP.GT.AND P1, PT, R20.reuse, 8.50705917302346158658e+37, PT ;  /* 0x7e8000001400780b */ /* 0x042fe40003f24000 */
[----:B------:R-:W-:Y:S02]  /*0430*/  FSETP.GEU.AND P2, PT, R20, 1.175494350822287508e-38, PT ;  /* 0x008000001400780b */ /* 0x000fe40003f4e000 */
[----:B------:R-:W-:-:S09]  /*0440*/  FSEL R3, R3, 1, P1 ;  /* 0x3f80000003037808 */ /* 0x000fd20000800000 */
[----:B------:R-:W-:Y:S02]  /*0450*/  @P1 FMUL R20, R20, 0.25 ;  /* 0x3e80000014141820 */ /* 0x000fe40000400000 */
[----:B------:R-:W-:Y:S02]  /*0460*/  @!P2 FMUL R3, R3, 16777216 ;  /* 0x4b8000000303a820 */ /* 0x000fe40000400000 */
[----:B------:R-:W-:-:S06]  /*0470*/  @!P2 FMUL R20, R20, 16777216 ;  /* 0x4b8000001414a820 */ /* 0x000fcc0000400000 */
[----:B------:R-:W0:Y:S02]  /*0480*/  MUFU.RCP R20, R20 ;  /* 0x0000001400147308 */ /* 0x000e240000001000 */
[----:B0-----:R-:W-:-:S04]  /*0490*/  FMUL R3, R20, R3 ;  /* 0x0000000314037220 */ /* 0x001fc80000400000 */
[-C--:B------:R-:W-:Y:S01]  /*04a0*/  FMUL R5, R4, R3.reuse ;  /* 0x0000000304057220 */ /* 0x080fe20000400000 */
[----:B------:R-:W-:Y:S01]  /*04b0*/  FMUL R3, R2, R3 ;  /* 0x0000000302037220 */ /* 0x000fe20000400000 */
[----:B------:R-:W-:Y:S02]  /*04c0*/  LOP3.LUT R2, R7, 0xfc, RZ, 0xc0, !PT ;  /* 0x000000fc07027812 */ /* 0x000fe400078ec0ff */
[-CC-:B----4-:R-:W-:Y:S01]  /*04d0*/  FFMA R5, R5, R19.reuse, R18.reuse ;  /* 0x0000001305057223 */ /* 0x190fe20000000012 */
[----:B------:R-:W-:Y:S01]  /*04e0*/  FFMA R3, R3, R19, R18 ;  /* 0x0000001303037223 */ /* 0x000fe20000000012 */
[C---:B------:R-:W-:Y:S02]  /*04f0*/  LOP3.LUT R9, R2.reuse, R9, RZ, 0xfc, !PT ;  /* 0x0000000902097212 */ /* 0x040fe400078efcff */
[----:B------:R-:W-:Y:S01]  /*0500*/  LEA R4, R2, UR4, 0x2 ;  /* 0x0000000402047c11 */ /* 0x000fe2000f8e10ff */
[----:B------:R-:W-:Y:S04]  /*0510*/  STS [R10], R5 ;  /* 0x000000050a007388 */ /* 0x000fe80000000800 */
[----:B------:R-:W-:Y:S01]  /*0520*/  STS [R10+0x204], R3 ;  /* 0x000204030a007388 */ /* 0x000fe20000000800 */
[----:B------:R-:W-:Y:S01]  /*0530*/  IMAD R9, R9, 0x4, R4 ;  /* 0x0000000409097824 */ /* 0x000fe200078e0204 */
[----:B------:R-:W-:Y:S06]  /*0540*/  BAR.SYNC.DEFER_BLOCKING 0x0 ;  /* 0x0000000000007b1d */ /* 0x000fec0000010000 */
[----:B------:R-:W0:Y:S04]  /*0550*/  LDS R13, [R13] ;  /* 0x000000000d0d7984 */ /* 0x000e280000000800 */
[----:B------:R-:W1:Y:S01]  /*0560*/  LDS R14, [R14+0x4] ;  /* 0x000004000e0e7984 */ /* 0x000e620000000800 */
[----:B------:R-:W-:Y:S01]  /*0570*/  BAR.SYNC.DEFER_BLOCKING 0x0 ;  /* 0x0000000000007b1d */ /* 0x000fe20000010000 */
[C---:B0-----:R-:W-:Y:S01]  /*0580*/  FSETP.GEU.AND P2, PT, R13.reuse, -R16, PT ;  /* 0x800000100d00720b */ /* 0x041fe20003f4e000 */
[----:B------:R-:W-:Y:S01]  /*0590*/  FADD R16, R13, R16 ;  /* 0x000000100d107221 */ /* 0x000fe20000000000 */
[C---:B-1----:R-:W-:Y:S01]  /*05a0*/  FADD R2, R14.reuse, R17 ;  /* 0x000000110e027221 */ /* 0x042fe20000000000 */
[----:B------:R-:W-:-:S03]  /*05b0*/  FSETP.GEU.AND P1, PT, R14, -R17, PT ;  /* 0x800000110e00720b */ /* 0x000fc60003f2e000 */
[----:B------:R-:W-:Y:S02]  /*05c0*/  FSEL R16, R16, RZ, P2 ;  /* 0x000000ff10107208 */ /* 0x000fe40001000000 */
[----:B------:R-:W-:-:S03]  /*05d0*/  FSEL R2, R2, RZ, P1 ;  /* 0x000000ff02027208 */ /* 0x000fc60000800000 */
[----:B------:R0:W-:Y:S04]  /*05e0*/  STS [R9], R16 ;  /* 0x0000001009007388 */ /* 0x0001e80000000800 */
[----:B------:R0:W-:Y:S01]  /*05f0*/  STS [R9+0x10], R2 ;  /* 0x0000100209007388 */ /* 0x0001e20000000800 */
[----:B------:R-:W-:Y:S06]  /*0600*/  BAR.SYNC.DEFER_BLOCKING 0x0 ;  /* 0x0000000000007b1d */ /* 0x000fec0000010000 */
[----:B0-----:R-:W-:Y:S05]  /*0610*/  @!P0 EXIT ;  /* 0x000000000000894d */ /* 0x001fea0003800000 */
[----:B------:R-:W0:Y:S01]  /*0620*/  LDS.64 R8, [R8] ;  /* 0x0000000008087984 */ /* 0x000e220000000a00 */
[----:B------:R-:W-:Y:S01]  /*0630*/  SHF.R.S32.HI R5, RZ, 0x1e, R0 ;  /* 0x0000001eff057819 */ /* 0x000fe20000011400 */
[----:B------:R-:W1:Y:S03]  /*0640*/  LDC.64 R2, c[0x0][0x240] ;  /* 0x00009000ff027b82 */ /* 0x000e660000000a00 */
[----:B------:R-:W-:-:S04]  /*0650*/  SGXT R5, R5, 0x1 ;  /* 0x000000010505781a */ /* 0x000fc80000000200 */
[----:B------:R-:W-:-:S05]  /*0660*/  LEA.HI R5, R5, R6, RZ, 0x6 ;  /* 0x0000000605057211 */ /* 0x000fca00078f30ff */
[C---:B------:R-:W-:Y:S01]  /*0670*/  IMAD.SHL.U32 R0, R5.reuse, 0x80, RZ ;  /* 0x0000008005007824 */ /* 0x040fe200078e00ff */
[----:B------:R-:W-:-:S04]  /*0680*/  LOP3.LUT R5, R5, 0xffffffc0, RZ, 0xc0, !PT ;  /* 0xffffffc005057812 */ /* 0x000fc800078ec0ff */
[----:B------:R-:W-:-:S04]  /*0690*/  LOP3.LUT R0, R0, 0xffffe000, RZ, 0xc0, !PT ;  /* 0xffffe00000007812 */ /* 0x000fc800078ec0ff */
[----:B------:R-:W-:-:S05]  /*06a0*/  IADD3 R0, R0, R6, -R5 ;  /* 0x0000000600007210 */ /* 0x000fca0007ffe805 */
[----:B------:R-:W-:-:S04]  /*06b0*/  IMAD R11, R11, 0x40, R0 ;  /* 0x000000400b0b7824 */ /* 0x000fc800078e0200 */
[----:B-1----:R-:W-:-:S05]  /*06c0*/  IMAD.WIDE R2, R11, 0x4, R2 ;  /* 0x000000040b027825 */ /* 0x002fca00078e0202 */
[----:B0-----:R-:W-:Y:S01]  /*06d0*/  STG.E.64 desc[UR6][R2.64], R8 ;  /* 0x0000000802007986 */ /* 0x001fe2000c101b06 */
[----:B------:R-:W-:Y:S05]  /*06e0*/  EXIT ;  /* 0x000000000000794d */ /* 0x000fea0003800000 */
.L_x_0:
[----:B------:R-:W-:-:S00]  /*06f0*/  BRA `(.L_x_0) ;  /* 0xfffffffc00fc7947 */ /* 0x000fc0000383ffff */
[----:B------:R-:W-:-:S00]  /*0700*/  NOP ;  /* 0x0000000000007918 */ /* 0x000fc00000000000 */
[----:B------:R-:W-:-:S00]  /*0710*/  NOP ;  /* 0x0000000000007918 */ /* 0x000fc00000000000 */
[----:B------:R-:W-:-:S00]  /*0720*/  NOP ;  /* 0x0000000000007918 */ /* 0x000fc00000000000 */
[----:B------:R-:W-:-:S00]  /*0730*/  NOP ;  /* 0x0000000000007918 */ /* 0x000fc00000000000 */
[----:B------:R-:W-:-:S00]  /*0740*/  NOP ;  /* 0x0000000000007918 */ /* 0x000fc00000000000 */
[----:B------:R-:W-:-:S00]  /*0750*/  NOP ;  /* 0x0000000000007918 */ /* 0x000fc00000000000 */
[----:B------:R-:W-:-:S00]  /*0760*/  NOP ;  /* 0x0000000000007918 */ /* 0x000fc00000000000 */
[----:B------:R-:W-:-:S00]  /*0770*/  NOP ;  /* 0x0000000000007918 */ /* 0x000fc00000000000 */
.L_x_1:


//--------------------- .nv.global.init           --------------------------
	.section	.nv.global.init,"aw",@progbits
.nv.global.init:
	.type		_$_str,@object
	.size		_$_str,(_$_str_$_2 - _$_str)
_$_str:
        /*0000*/ 	.byte	0x5f, 0x5f, 0x43, 0x55, 0x44, 0x41, 0x5f, 0x46, 0x54, 0x5a, 0x00
	.type		_$_str_$_2,@object
	.size		_$_str_$_2,(.L_1 - _$_str_$_2)
_$_str_$_2:
        /*000b*/ 	.byte	0x5f, 0x5f, 0x43, 0x55, 0x44, 0x41, 0x5f, 0x50, 0x52, 0x45, 0x43, 0x5f, 0x53, 0x51, 0x52, 0x54
        /*001b*/ 	.byte	0x00
.L_1:


//--------------------- .nv.shared.triton_poi_fused__native_batch_norm_legit_no_training_add_relu_17 --------------------------
	.section	.nv.shared.triton_poi_fused__native_batch_norm_legit_no_training_add_relu_17,"aw",@nobits
	.sectionflags	@""
	.align	16
	.zero		1024


//--------------------- .nv.constant0.triton_poi_fused__native_batch_norm_legit_no_training_add_relu_17 --------------------------
	.section	.nv.constant0.triton_poi_fused__native_batch_norm_legit_no_training_add_relu_17,"a",@progbits
	.sectionflags	@""
	.align	4
.nv.constant0.triton_poi_fused__native_batch_norm_legit_no_training_add_relu_17:
	.zero		592
